//
// Generated by NVIDIA NVVM Compiler
//
// Compiler Build ID: CL-36424714
// Cuda compilation tools, release 13.0, V13.0.88
// Based on NVVM 20.0.0
//

.version 9.0
.target sm_100
.address_size 64

	// .globl	_Z3dotPiS_S_
// _ZZ3dotPiS_S_E3tmp has been demoted

.visible .entry _Z3dotPiS_S_(
	.param .u64 .ptr .align 1 _Z3dotPiS_S__param_0,
	.param .u64 .ptr .align 1 _Z3dotPiS_S__param_1,
	.param .u64 .ptr .align 1 _Z3dotPiS_S__param_2
)
{
	.reg .pred 	%p<11>;
	.reg .b32 	%r<135>;
	.reg .b64 	%rd<10>;
	// demoted variable
	.shared .align 4 .b8 _ZZ3dotPiS_S_E3tmp[4096];
	ld.param.u64 	%rd1, [_Z3dotPiS_S__param_0];
	ld.param.u64 	%rd2, [_Z3dotPiS_S__param_1];
	ld.param.u64 	%rd3, [_Z3dotPiS_S__param_2];
	mov.u32 	%r37, %ctaid.x;
	mov.u32 	%r1, %ntid.x;
	mov.u32 	%r2, %tid.x;
	mad.lo.s32 	%r3, %r37, %r1, %r2;
	setp.gt.s32 	%p1, %r3, 10244;
	@%p1 bra 	$L__BB0_2;
	cvta.to.global.u64 	%rd4, %rd1;
	cvta.to.global.u64 	%rd5, %rd2;
	mul.wide.s32 	%rd6, %r3, 4;
	add.s64 	%rd7, %rd4, %rd6;
	ld.global.u32 	%r42, [%rd7];
	add.s64 	%rd8, %rd5, %rd6;
	ld.global.u32 	%r43, [%rd8];
	mul.lo.s32 	%r44, %r43, %r42;
	shl.b32 	%r45, %r2, 2;
	mov.u32 	%r46, _ZZ3dotPiS_S_E3tmp;
	add.s32 	%r47, %r46, %r45;
	st.shared.u32 	[%r47], %r44;
	bra.uni 	$L__BB0_3;
$L__BB0_2:
	shl.b32 	%r38, %r2, 2;
	mov.u32 	%r39, _ZZ3dotPiS_S_E3tmp;
	add.s32 	%r40, %r39, %r38;
	mov.b32 	%r41, 0;
	st.shared.u32 	[%r40], %r41;
$L__BB0_3:
	bar.sync 	0;
	setp.ne.s32 	%p2, %r2, 0;
	@%p2 bra 	$L__BB0_17;
	and.b32  	%r4, %r1, 15;
	setp.lt.u32 	%p3, %r1, 16;
	mov.b32 	%r126, 0;
	mov.u32 	%r134, %r126;
	@%p3 bra 	$L__BB0_7;
	and.b32  	%r126, %r1, 2032;
	mov.u32 	%r52, _ZZ3dotPiS_S_E3tmp;
	add.s32 	%r119, %r52, 32;
	and.b32  	%r53, %r1, -16;
	neg.s32 	%r120, %r53;
	mov.b32 	%r134, 0;
$L__BB0_6:
	.pragma "nounroll";
	ld.shared.u32 	%r54, [%r119+-32];
	add.s32 	%r55, %r54, %r134;
	ld.shared.u32 	%r56, [%r119+-28];
	add.s32 	%r57, %r56, %r55;
	ld.shared.u32 	%r58, [%r119+-24];
	add.s32 	%r59, %r58, %r57;
	ld.shared.u32 	%r60, [%r119+-20];
	add.s32 	%r61, %r60, %r59;
	ld.shared.u32 	%r62, [%r119+-16];
	add.s32 	%r63, %r62, %r61;
	ld.shared.u32 	%r64, [%r119+-12];
	add.s32 	%r65, %r64, %r63;
	ld.shared.u32 	%r66, [%r119+-8];
	add.s32 	%r67, %r66, %r65;
	ld.shared.u32 	%r68, [%r119+-4];
	add.s32 	%r69, %r68, %r67;
	ld.shared.u32 	%r70, [%r119];
	add.s32 	%r71, %r70, %r69;
	ld.shared.u32 	%r72, [%r119+4];
	add.s32 	%r73, %r72, %r71;
	ld.shared.u32 	%r74, [%r119+8];
	add.s32 	%r75, %r74, %r73;
	ld.shared.u32 	%r76, [%r119+12];
	add.s32 	%r77, %r76, %r75;
	ld.shared.u32 	%r78, [%r119+16];
	add.s32 	%r79, %r78, %r77;
	ld.shared.u32 	%r80, [%r119+20];
	add.s32 	%r81, %r80, %r79;
	ld.shared.u32 	%r82, [%r119+24];
	add.s32 	%r83, %r82, %r81;
	ld.shared.u32 	%r84, [%r119+28];
	add.s32 	%r134, %r84, %r83;
	add.s32 	%r120, %r120, 16;
	add.s32 	%r119, %r119, 64;
	setp.ne.s32 	%p4, %r120, 0;
	@%p4 bra 	$L__BB0_6;
$L__BB0_7:
	setp.eq.s32 	%p5, %r4, 0;
	@%p5 bra 	$L__BB0_16;
	and.b32  	%r16, %r1, 7;
	setp.lt.u32 	%p6, %r4, 8;
	@%p6 bra 	$L__BB0_10;
	shl.b32 	%r86, %r126, 2;
	mov.u32 	%r87, _ZZ3dotPiS_S_E3tmp;
	add.s32 	%r88, %r87, %r86;
	ld.shared.u32 	%r89, [%r88];
	add.s32 	%r90, %r89, %r134;
	ld.shared.u32 	%r91, [%r88+4];
	add.s32 	%r92, %r91, %r90;
	ld.shared.u32 	%r93, [%r88+8];
	add.s32 	%r94, %r93, %r92;
	ld.shared.u32 	%r95, [%r88+12];
	add.s32 	%r96, %r95, %r94;
	ld.shared.u32 	%r97, [%r88+16];
	add.s32 	%r98, %r97, %r96;
	ld.shared.u32 	%r99, [%r88+20];
	add.s32 	%r100, %r99, %r98;
	ld.shared.u32 	%r101, [%r88+24];
	add.s32 	%r102, %r101, %r100;
	ld.shared.u32 	%r103, [%r88+28];
	add.s32 	%r134, %r103, %r102;
	add.s32 	%r126, %r126, 8;
$L__BB0_10:
	setp.eq.s32 	%p7, %r16, 0;
	@%p7 bra 	$L__BB0_16;
	and.b32  	%r22, %r1, 3;
	setp.lt.u32 	%p8, %r16, 4;
	@%p8 bra 	$L__BB0_13;
	shl.b32 	%r105, %r126, 2;
	mov.u32 	%r106, _ZZ3dotPiS_S_E3tmp;
	add.s32 	%r107, %r106, %r105;
	ld.shared.u32 	%r108, [%r107];
	add.s32 	%r109, %r108, %r134;
	ld.shared.u32 	%r110, [%r107+4];
	add.s32 	%r111, %r110, %r109;
	ld.shared.u32 	%r112, [%r107+8];
	add.s32 	%r113, %r112, %r111;
	ld.shared.u32 	%r114, [%r107+12];
	add.s32 	%r134, %r114, %r113;
	add.s32 	%r126, %r126, 4;
$L__BB0_13:
	setp.eq.s32 	%p9, %r22, 0;
	@%p9 bra 	$L__BB0_16;
	shl.b32 	%r115, %r126, 2;
	mov.u32 	%r116, _ZZ3dotPiS_S_E3tmp;
	add.s32 	%r132, %r116, %r115;
	neg.s32 	%r131, %r22;
$L__BB0_15:
	.pragma "nounroll";
	ld.shared.u32 	%r117, [%r132];
	add.s32 	%r134, %r117, %r134;
	add.s32 	%r132, %r132, 4;
	add.s32 	%r131, %r131, 1;
	setp.ne.s32 	%p10, %r131, 0;
	@%p10 bra 	$L__BB0_15;
$L__BB0_16:
	cvta.to.global.u64 	%rd9, %rd3;
	atom.global.add.u32 	%r118, [%rd9], %r134;
$L__BB0_17:
	ret;

}


// ===== COMPILED SASS (sm_100) =====

	.target	sm_100

	.elftype	@"ET_EXEC"


//--------------------- .note.nv.tkinfo           --------------------------
	.section	.note.nv.tkinfo,"",@"SHT_NOTE"
	.sectionflags	@"SHF_NOTE_NV_TKINFO"
	.tkinfo
        /*0018*/ 	.word	0x00000002
        /*0030*/ 	.string	""
        /*0030*/ 	.string	"ptxas"
        /*0030*/ 	.string	"Cuda compilation tools, release 13.0, V13.0.88"
        /*0030*/ 	.string	"Build cuda_13.0.r13.0/compiler.36424714_0"
        /*0030*/ 	.string	"-arch sm_100 -m 64 "



//--------------------- .note.nv.cuinfo           --------------------------
	.section	.note.nv.cuinfo,"",@"SHT_NOTE"
	.sectionflags	@"SHF_NOTE_NV_CUINFO"
        /*0018*/ 	.short	0x0002
        /*001a*/ 	.short	0x0064
        /*001c*/ 	.short	0x0082
	.zero		2


//--------------------- .nv.info                  --------------------------
	.section	.nv.info,"",@"SHT_CUDA_INFO"
	.align	4


	//----- nvinfo : EIATTR_REGCOUNT
	.align		4
        /*0000*/ 	.byte	0x04, 0x2f
        /*0002*/ 	.short	(.L_1 - .L_0)
	.align		4
.L_0:
        /*0004*/ 	.word	index@(_Z3dotPiS_S_)
        /*0008*/ 	.word	0x0000001a


	//----- nvinfo : EIATTR_FRAME_SIZE
	.align		4
.L_1:
        /*000c*/ 	.byte	0x04, 0x11
        /*000e*/ 	.short	(.L_3 - .L_2)
	.align		4
.L_2:
        /*0010*/ 	.word	index@(_Z3dotPiS_S_)
        /*0014*/ 	.word	0x00000000


	//----- nvinfo : EIATTR_MIN_STACK_SIZE
	.align		4
.L_3:
        /*0018*/ 	.byte	0x04, 0x12
        /*001a*/ 	.short	(.L_5 - .L_4)
	.align		4
.L_4:
        /*001c*/ 	.word	index@(_Z3dotPiS_S_)
        /*0020*/ 	.word	0x00000000
.L_5:


//--------------------- .nv.compat                --------------------------
	.section	.nv.compat,"",@"SHT_CUDA_COMPAT_INFO"
	.align	4
        /*0000*/ 	.byte	0x02, 0x09, 0x00, 0x00, 0x02, 0x02, 0x01, 0x00, 0x02, 0x05, 0x05, 0x00, 0x03, 0x07, 0x01, 0x01
        /*0010*/ 	.byte	0x02, 0x03, 0x00, 0x00, 0x02, 0x06, 0x01, 0x00, 0x04, 0x0b, 0x08, 0x00, 0x09, 0x00, 0x00, 0x00
        /*0020*/ 	.byte	0x00, 0x00, 0x00, 0x00


//--------------------- .nv.info._Z3dotPiS_S_     --------------------------
	.section	.nv.info._Z3dotPiS_S_,"",@"SHT_CUDA_INFO"
	.sectionflags	@""
	.align	4


	//----- nvinfo : EIATTR_CUDA_API_VERSION
	.align		4
        /*0000*/ 	.byte	0x04, 0x37
        /*0002*/ 	.short	(.L_7 - .L_6)
.L_6:
        /*0004*/ 	.word	0x00000082


	//----- nvinfo : EIATTR_KPARAM_INFO
	.align		4
.L_7:
        /*0008*/ 	.byte	0x04, 0x17
        /*000a*/ 	.short	(.L_9 - .L_8)
.L_8:
        /*000c*/ 	.word	0x00000000
        /*0010*/ 	.short	0x0002
        /*0012*/ 	.short	0x0010
        /*0014*/ 	.byte	0x00, 0xf5, 0x21, 0x00


	//----- nvinfo : EIATTR_KPARAM_INFO
	.align		4
.L_9:
        /*0018*/ 	.byte	0x04, 0x17
        /*001a*/ 	.short	(.L_11 - .L_10)
.L_10:
        /*001c*/ 	.word	0x00000000
        /*0020*/ 	.short	0x0001
        /*0022*/ 	.short	0x0008
        /*0024*/ 	.byte	0x00, 0xf5, 0x21, 0x00


	//----- nvinfo : EIATTR_KPARAM_INFO
	.align		4
.L_11:
        /*0028*/ 	.byte	0x04, 0x17
        /*002a*/ 	.short	(.L_13 - .L_12)
.L_12:
        /*002c*/ 	.word	0x00000000
        /*0030*/ 	.short	0x0000
        /*0032*/ 	.short	0x0000
        /*0034*/ 	.byte	0x00, 0xf5, 0x21, 0x00


	//----- nvinfo : EIATTR_SPARSE_MMA_MASK
	.align		4
.L_13:
        /*0038*/ 	.byte	0x03, 0x50
        /*003a*/ 	.short	0x0000


	//----- nvinfo : EIATTR_MAXREG_COUNT
	.align		4
        /*003c*/ 	.byte	0x03, 0x1b
        /*003e*/ 	.short	0x00ff


	//----- nvinfo : EIATTR_NUM_BARRIERS
	.align		4
        /*0040*/ 	.byte	0x02, 0x4c
        /*0042*/ 	.byte	0x01
	.zero		1


	//----- nvinfo : EIATTR_MERCURY_ISA_VERSION
	.align		4
        /*0044*/ 	.byte	0x03, 0x5f
        /*0046*/ 	.short	0x0101


	//----- nvinfo : EIATTR_VRC_CTA_INIT_COUNT
	.align		4
        /*0048*/ 	.byte	0x02, 0x4a
	.zero		1
	.zero		1


	//----- nvinfo : EIATTR_EXIT_INSTR_OFFSETS
	.align		4
        /*004c*/ 	.byte	0x04, 0x1c
        /*004e*/ 	.short	(.L_15 - .L_14)


	//   ....[0]....
.L_14:
        /*0050*/ 	.word	0x00000200


	//   ....[1]....
        /*0054*/ 	.word	0x000005d0


	//----- nvinfo : EIATTR_CRS_STACK_SIZE
	.align		4
.L_15:
        /*0058*/ 	.byte	0x04, 0x1e
        /*005a*/ 	.short	(.L_17 - .L_16)
.L_16:
        /*005c*/ 	.word	0x00000000


	//----- nvinfo : EIATTR_CBANK_PARAM_SIZE
	.align		4
.L_17:
        /*0060*/ 	.byte	0x03, 0x19
        /*0062*/ 	.short	0x0018


	//----- nvinfo : EIATTR_PARAM_CBANK
	.align		4
        /*0064*/ 	.byte	0x04, 0x0a
        /*0066*/ 	.short	(.L_19 - .L_18)
	.align		4
.L_18:
        /*0068*/ 	.word	index@(.nv.constant0._Z3dotPiS_S_)
        /*006c*/ 	.short	0x0380
        /*006e*/ 	.short	0x0018


	//----- nvinfo : EIATTR_SW_WAR
	.align		4
.L_19:
        /*0070*/ 	.byte	0x04, 0x36
        /*0072*/ 	.short	(.L_21 - .L_20)
.L_20:
        /*0074*/ 	.word	0x00000008
.L_21:


//--------------------- .nv.callgraph             --------------------------
	.section	.nv.callgraph,"",@"SHT_CUDA_CALLGRAPH"
	.align	4
	.sectionentsize	8
	.align		4
        /*0000*/ 	.word	0x00000000
	.align		4
        /*0004*/ 	.word	0xffffffff
	.align		4
        /*0008*/ 	.word	0x00000000
	.align		4
        /*000c*/ 	.word	0xfffffffe
	.align		4
        /*0010*/ 	.word	0x00000000
	.align		4
        /*0014*/ 	.word	0xfffffffd
	.align		4
        /*0018*/ 	.word	0x00000000
	.align		4
        /*001c*/ 	.word	0xfffffffc


//--------------------- .text._Z3dotPiS_S_        --------------------------
	.section	.text._Z3dotPiS_S_,"ax",@progbits
	.align	128
        .global         _Z3dotPiS_S_
        .type           _Z3dotPiS_S_,@function
        .size           _Z3dotPiS_S_,(.L_x_9 - _Z3dotPiS_S_)
        .other          _Z3dotPiS_S_,@"STO_CUDA_ENTRY STV_DEFAULT"
_Z3dotPiS_S_:
.text._Z3dotPiS_S_:
[----:B------:R-:W-:Y:S01]  /*0000*/  LDC R1, c[0x0][0x37c] ;  /* 0x0000df00ff017b82 */ /* 0x000fe20000000800 */
[----:B------:R-:W0:Y:S07]  /*0010*/  S2R R9, SR_TID.X ;  /* 0x0000000000097919 */ /* 0x000e2e0000002100 */
[----:B------:R-:W0:Y:S01]  /*0020*/  S2UR UR4, SR_CTAID.X ;  /* 0x00000000000479c3 */ /* 0x000e220000002500 */
[----:B------:R-:W1:Y:S01]  /*0030*/  LDCU.64 UR6, c[0x0][0x358] ;  /* 0x00006b00ff0677ac */ /* 0x000e620008000a00 */
[----:B------:R-:W-:Y:S06]  /*0040*/  BSSY.RECONVERGENT B0, `(.L_x_0) ;  /* 0x0000019000007945 */ /* 0x000fec0003800200 */
[----:B------:R-:W0:Y:S02]  /*0050*/  LDC R0, c[0x0][0x360] ;  /* 0x0000d800ff007b82 */ /* 0x000e240000000800 */
[----:B0-----:R-:W-:-:S05]  /*0060*/  IMAD R3, R0, UR4, R9 ;  /* 0x0000000400037c24 */ /* 0x001fca000f8e0209 */
[----:B------:R-:W-:-:S13]  /*0070*/  ISETP.GT.AND P0, PT, R3, 0x2804, PT ;  /* 0x000028040300780c */ /* 0x000fda0003f04270 */
[----:B-1----:R-:W-:Y:S05]  /*0080*/  @P0 BRA `(.L_x_1) ;  /* 0x0000000000380947 */ /* 0x002fea0003800000 */
[----:B------:R-:W0:Y:S08]  /*0090*/  LDC.64 R4, c[0x0][0x380] ;  /* 0x0000e000ff047b82 */ /* 0x000e300000000a00 */
[----:B------:R-:W1:Y:S01]  /*00a0*/  LDC.64 R6, c[0x0][0x388] ;  /* 0x0000e200ff067b82 */ /* 0x000e620000000a00 */
[----:B0-----:R-:W-:-:S06]  /*00b0*/  IMAD.WIDE R4, R3, 0x4, R4 ;  /* 0x0000000403047825 */ /* 0x001fcc00078e0204 */
[----:B------:R-:W2:Y:S01]  /*00c0*/  LDG.E R4, desc[UR6][R4.64] ;  /* 0x0000000604047981 */ /* 0x000ea2000c1e1900 */
[----:B-1----:R-:W-:-:S06]  /*00d0*/  IMAD.WIDE R6, R3, 0x4, R6 ;  /* 0x0000000403067825 */ /* 0x002fcc00078e0206 */
[----:B------:R-:W2:Y:S01]  /*00e0*/  LDG.E R7, desc[UR6][R6.64] ;  /* 0x0000000606077981 */ /* 0x000ea2000c1e1900 */
[----:B------:R-:W0:Y:S01]  /*00f0*/  S2UR UR5, SR_CgaCtaId ;  /* 0x00000000000579c3 */ /* 0x000e220000008800 */
[----:B------:R-:W-:Y:S02]  /*0100*/  UMOV UR4, 0x400 ;  /* 0x0000040000047882 */ /* 0x000fe40000000000 */
[----:B0-----:R-:W-:-:S06]  /*0110*/  ULEA UR4, UR5, UR4, 0x18 ;  /* 0x0000000405047291 */ /* 0x001fcc000f8ec0ff */
[----:B------:R-:W-:-:S04]  /*0120*/  IMAD.U32 R2, RZ, RZ, UR4 ;  /* 0x00000004ff027e24 */ /* 0x000fc8000f8e00ff */
[----:B------:R-:W-:Y:S02]  /*0130*/  IMAD R8, R9, 0x4, R2 ;  /* 0x0000000409087824 */ /* 0x000fe400078e0202 */
[----:B--2---:R-:W-:-:S05]  /*0140*/  IMAD R3, R4, R7, RZ ;  /* 0x0000000704037224 */ /* 0x004fca00078e02ff */
[----:B------:R1:W-:Y:S01]  /*0150*/  STS [R8], R3 ;  /* 0x0000000308007388 */ /* 0x0003e20000000800 */
[----:B------:R-:W-:Y:S05]  /*0160*/  BRA `(.L_x_2) ;  /* 0x0000000000187947 */ /* 0x000fea0003800000 */
.L_x_1:
[----:B------:R-:W0:Y:S01]  /*0170*/  S2UR UR5, SR_CgaCtaId ;  /* 0x00000000000579c3 */ /* 0x000e220000008800 */
[----:B------:R-:W-:Y:S02]  /*0180*/  UMOV UR4, 0x400 ;  /* 0x0000040000047882 */ /* 0x000fe40000000000 */
[----:B0-----:R-:W-:-:S06]  /*0190*/  ULEA UR4, UR5, UR4, 0x18 ;  /* 0x0000000405047291 */ /* 0x001fcc000f8ec0ff */
[----:B------:R-:W-:-:S04]  /*01a0*/  IMAD.U32 R2, RZ, RZ, UR4 ;  /* 0x00000004ff027e24 */ /* 0x000fc8000f8e00ff */
[----:B------:R-:W-:-:S05]  /*01b0*/  IMAD R3, R9, 0x4, R2 ;  /* 0x0000000409037824 */ /* 0x000fca00078e0202 */
[----:B------:R0:W-:Y:S02]  /*01c0*/  STS [R3], RZ ;  /* 0x000000ff03007388 */ /* 0x0001e40000000800 */
.L_x_2:
[----:B------:R-:W-:Y:S05]  /*01d0*/  BSYNC.RECONVERGENT B0 ;  /* 0x0000000000007941 */ /* 0x000fea0003800200 */
.L_x_0:
[----:B------:R-:W-:Y:S01]  /*01e0*/  BAR.SYNC.DEFER_BLOCKING 0x0 ;  /* 0x0000000000007b1d */ /* 0x000fe20000010000 */
[----:B------:R-:W-:-:S13]  /*01f0*/  ISETP.NE.AND P0, PT, R9, RZ, PT ;  /* 0x000000ff0900720c */ /* 0x000fda0003f05270 */
[----:B------:R-:W-:Y:S05]  /*0200*/  @P0 EXIT ;  /* 0x000000000000094d */ /* 0x000fea0003800000 */
[C---:B------:R-:W-:Y:S01]  /*0210*/  ISETP.GE.U32.AND P1, PT, R0.reuse, 0x10, PT ;  /* 0x000000100000780c */ /* 0x040fe20003f26070 */
[----:B01----:R-:W-:Y:S01]  /*0220*/  IMAD.MOV.U32 R3, RZ, RZ, RZ ;  /* 0x000000ffff037224 */ /* 0x003fe200078e00ff */
[----:B------:R-:W-:Y:S01]  /*0230*/  LOP3.LUT R23, R0, 0xf, RZ, 0xc0, !PT ;  /* 0x0000000f00177812 */ /* 0x000fe200078ec0ff */
[----:B------:R-:W-:-:S03]  /*0240*/  IMAD.MOV.U32 R20, RZ, RZ, RZ ;  /* 0x000000ffff147224 */ /* 0x000fc600078e00ff */
[----:B------:R-:W-:-:S07]  /*0250*/  ISETP.NE.AND P0, PT, R23, RZ, PT ;  /* 0x000000ff1700720c */ /* 0x000fce0003f05270 */
[----:B------:R-:W-:Y:S06]  /*0260*/  @!P1 BRA `(.L_x_3) ;  /* 0x0000000000549947 */ /* 0x000fec0003800000 */
[----:B------:R-:W-:Y:S01]  /*0270*/  LOP3.LUT R22, R0, 0xfffffff0, RZ, 0xc0, !PT ;  /* 0xfffffff000167812 */ /* 0x000fe200078ec0ff */
[----:B------:R-:W-:Y:S01]  /*0280*/  VIADD R21, R2, 0x20 ;  /* 0x0000002002157836 */ /* 0x000fe20000000000 */
[----:B------:R-:W-:Y:S01]  /*0290*/  LOP3.LUT R3, R0, 0x7f0, RZ, 0xc0, !PT ;  /* 0x000007f000037812 */ /* 0x000fe200078ec0ff */
[----:B------:R-:W-:Y:S02]  /*02a0*/  IMAD.MOV.U32 R20, RZ, RZ, RZ ;  /* 0x000000ffff147224 */ /* 0x000fe400078e00ff */
[----:B------:R-:W-:-:S07]  /*02b0*/  IMAD.MOV R22, RZ, RZ, -R22 ;  /* 0x000000ffff167224 */ /* 0x000fce00078e0a16 */
.L_x_4:
[----:B------:R-:W0:Y:S01]  /*02c0*/  LDS.128 R4, [R21+-0x20] ;  /* 0xffffe00015047984 */ /* 0x000e220000000c00 */
[----:B------:R-:W-:-:S03]  /*02d0*/  VIADD R22, R22, 0x10 ;  /* 0x0000001016167836 */ /* 0x000fc60000000000 */
[----:B------:R-:W1:Y:S02]  /*02e0*/  LDS.128 R8, [R21+-0x10] ;  /* 0xfffff00015087984 */ /* 0x000e640000000c00 */
[----:B------:R-:W-:Y:S02]  /*02f0*/  ISETP.NE.AND P1, PT, R22, RZ, PT ;  /* 0x000000ff1600720c */ /* 0x000fe40003f25270 */
[----:B------:R-:W2:Y:S04]  /*0300*/  LDS.128 R12, [R21] ;  /* 0x00000000150c7984 */ /* 0x000ea80000000c00 */
[----:B------:R3:W4:Y:S02]  /*0310*/  LDS.128 R16, [R21+0x10] ;  /* 0x0000100015107984 */ /* 0x0007240000000c00 */
[----:B---3--:R-:W-:Y:S01]  /*0320*/  VIADD R21, R21, 0x40 ;  /* 0x0000004015157836 */ /* 0x008fe20000000000 */
[----:B0-----:R-:W-:-:S04]  /*0330*/  IADD3 R4, PT, PT, R5, R4, R20 ;  /* 0x0000000405047210 */ /* 0x001fc80007ffe014 */
[----:B------:R-:W-:-:S04]  /*0340*/  IADD3 R4, PT, PT, R7, R6, R4 ;  /* 0x0000000607047210 */ /* 0x000fc80007ffe004 */
[----:B-1----:R-:W-:-:S04]  /*0350*/  IADD3 R4, PT, PT, R9, R8, R4 ;  /* 0x0000000809047210 */ /* 0x002fc80007ffe004 */
[----:B------:R-:W-:-:S04]  /*0360*/  IADD3 R4, PT, PT, R11, R10, R4 ;  /* 0x0000000a0b047210 */ /* 0x000fc80007ffe004 */
[----:B--2---:R-:W-:-:S04]  /*0370*/  IADD3 R4, PT, PT, R13, R12, R4 ;  /* 0x0000000c0d047210 */ /* 0x004fc80007ffe004 */
[----:B------:R-:W-:-:S04]  /*0380*/  IADD3 R4, PT, PT, R15, R14, R4 ;  /* 0x0000000e0f047210 */ /* 0x000fc80007ffe004 */
[----:B----4-:R-:W-:-:S04]  /*0390*/  IADD3 R4, PT, PT, R17, R16, R4 ;  /* 0x0000001011047210 */ /* 0x010fc80007ffe004 */
[----:B------:R-:W-:Y:S01]  /*03a0*/  IADD3 R20, PT, PT, R19, R18, R4 ;  /* 0x0000001213147210 */ /* 0x000fe20007ffe004 */
[----:B------:R-:W-:Y:S06]  /*03b0*/  @P1 BRA `(.L_x_4) ;  /* 0xfffffffc00c01947 */ /* 0x000fec000383ffff */
.L_x_3:
[----:B------:R-:W-:Y:S05]  /*03c0*/  @!P0 BRA `(.L_x_5) ;  /* 0x0000000000788947 */ /* 0x000fea0003800000 */
[----:B------:R-:W-:Y:S02]  /*03d0*/  ISETP.GE.U32.AND P0, PT, R23, 0x8, PT ;  /* 0x000000081700780c */ /* 0x000fe40003f06070 */
[----:B------:R-:W-:-:S04]  /*03e0*/  LOP3.LUT R13, R0, 0x7, RZ, 0xc0, !PT ;  /* 0x00000007000d7812 */ /* 0x000fc800078ec0ff */
[----:B------:R-:W-:-:S07]  /*03f0*/  ISETP.NE.AND P1, PT, R13, RZ, PT ;  /* 0x000000ff0d00720c */ /* 0x000fce0003f25270 */
[----:B------:R-:W-:Y:S06]  /*0400*/  @!P0 BRA `(.L_x_6) ;  /* 0x0000000000208947 */ /* 0x000fec0003800000 */
[C---:B------:R-:W-:Y:S02]  /*0410*/  IMAD R12, R3.reuse, 0x4, R2 ;  /* 0x00000004030c7824 */ /* 0x040fe400078e0202 */
[----:B------:R-:W-:-:S03]  /*0420*/  VIADD R3, R3, 0x8 ;  /* 0x0000000803037836 */ /* 0x000fc60000000000 */
[----:B------:R-:W0:Y:S04]  /*0430*/  LDS.128 R4, [R12] ;  /* 0x000000000c047984 */ /* 0x000e280000000c00 */
[----:B------:R-:W1:Y:S01]  /*0440*/  LDS.128 R8, [R12+0x10] ;  /* 0x000010000c087984 */ /* 0x000e620000000c00 */
[----:B0-----:R-:W-:-:S04]  /*0450*/  IADD3 R4, PT, PT, R5, R4, R20 ;  /* 0x0000000405047210 */ /* 0x001fc80007ffe014 */
[----:B------:R-:W-:-:S04]  /*0460*/  IADD3 R4, PT, PT, R7, R6, R4 ;  /* 0x0000000607047210 */ /* 0x000fc80007ffe004 */
[----:B-1----:R-:W-:-:S04]  /*0470*/  IADD3 R4, PT, PT, R9, R8, R4 ;  /* 0x0000000809047210 */ /* 0x002fc80007ffe004 */
[----:B------:R-:W-:-:S07]  /*0480*/  IADD3 R20, PT, PT, R11, R10, R4 ;  /* 0x0000000a0b147210 */ /* 0x000fce0007ffe004 */
.L_x_6:
[----:B------:R-:W-:Y:S05]  /*0490*/  @!P1 BRA `(.L_x_5) ;  /* 0x0000000000449947 */ /* 0x000fea0003800000 */
[----:B------:R-:W-:Y:S02]  /*04a0*/  ISETP.GE.U32.AND P0, PT, R13, 0x4, PT ;  /* 0x000000040d00780c */ /* 0x000fe40003f06070 */
[----:B------:R-:W-:-:S04]  /*04b0*/  LOP3.LUT R0, R0, 0x3, RZ, 0xc0, !PT ;  /* 0x0000000300007812 */ /* 0x000fc800078ec0ff */
[----:B------:R-:W-:-:S07]  /*04c0*/  ISETP.NE.AND P1, PT, R0, RZ, PT ;  /* 0x000000ff0000720c */ /* 0x000fce0003f25270 */
[C---:B------:R-:W-:Y:S02]  /*04d0*/  @P0 IMAD R4, R3.reuse, 0x4, R2 ;  /* 0x0000000403040824 */ /* 0x040fe400078e0202 */
[----:B------:R-:W-:-:S04]  /*04e0*/  @P0 VIADD R3, R3, 0x4 ;  /* 0x0000000403030836 */ /* 0x000fc80000000000 */
[----:B------:R-:W0:Y:S02]  /*04f0*/  @P0 LDS.128 R4, [R4] ;  /* 0x0000000004040984 */ /* 0x000e240000000c00 */
[----:B0-----:R-:W-:-:S04]  /*0500*/  @P0 IADD3 R5, PT, PT, R5, R4, R20 ;  /* 0x0000000405050210 */ /* 0x001fc80007ffe014 */
[----:B------:R-:W-:Y:S01]  /*0510*/  @P0 IADD3 R20, PT, PT, R7, R6, R5 ;  /* 0x0000000607140210 */ /* 0x000fe20007ffe005 */
[----:B------:R-:W-:Y:S06]  /*0520*/  @!P1 BRA `(.L_x_5) ;  /* 0x0000000000209947 */ /* 0x000fec0003800000 */
[----:B------:R-:W-:Y:S02]  /*0530*/  IMAD R2, R3, 0x4, R2 ;  /* 0x0000000403027824 */ /* 0x000fe400078e0202 */
[----:B------:R-:W-:-:S07]  /*0540*/  IMAD.MOV R0, RZ, RZ, -R0 ;  /* 0x000000ffff007224 */ /* 0x000fce00078e0a00 */
.L_x_7:
[----:B------:R0:W1:Y:S01]  /*0550*/  LDS R3, [R2] ;  /* 0x0000000002037984 */ /* 0x0000620000000800 */
[----:B------:R-:W-:-:S05]  /*0560*/  VIADD R0, R0, 0x1 ;  /* 0x0000000100007836 */ /* 0x000fca0000000000 */
[----:B------:R-:W-:Y:S01]  /*0570*/  ISETP.NE.AND P0, PT, R0, RZ, PT ;  /* 0x000000ff0000720c */ /* 0x000fe20003f05270 */
[----:B0-----:R-:W-:Y:S02]  /*0580*/  VIADD R2, R2, 0x4 ;  /* 0x0000000402027836 */ /* 0x001fe40000000000 */
[----:B-1----:R-:W-:-:S10]  /*0590*/  IMAD.IADD R20, R3, 0x1, R20 ;  /* 0x0000000103147824 */ /* 0x002fd400078e0214 */
[----:B------:R-:W-:Y:S05]  /*05a0*/  @P0 BRA `(.L_x_7) ;  /* 0xfffffffc00e80947 */ /* 0x000fea000383ffff */
.L_x_5:
[----:B------:R-:W0:Y:S02]  /*05b0*/  LDC.64 R2, c[0x0][0x390] ;  /* 0x0000e400ff027b82 */ /* 0x000e240000000a00 */
[----:B0-----:R-:W-:Y:S01]  /*05c0*/  REDG.E.ADD.STRONG.GPU desc[UR6][R2.64], R20 ;  /* 0x000000140200798e */ /* 0x001fe2000c12e106 */
[----:B------:R-:W-:Y:S05]  /*05d0*/  EXIT ;  /* 0x000000000000794d */ /* 0x000fea0003800000 */
.L_x_8:
[----:B------:R-:W-:-:S00]  /*05e0*/  BRA `(.L_x_8) ;  /* 0xfffffffc00fc7947 */ /* 0x000fc0000383ffff */
[----:B------:R-:W-:-:S00]  /*05f0*/  NOP ;  /* 0x0000000000007918 */ /* 0x000fc00000000000 */
        /* <DEDUP_REMOVED lines=8> */
.L_x_9:


//--------------------- .nv.shared._Z3dotPiS_S_   --------------------------
	.section	.nv.shared._Z3dotPiS_S_,"aw",@nobits
	.sectionflags	@""
	.align	4
.nv.shared._Z3dotPiS_S_:
	.zero		5120


//--------------------- .nv.shared.reserved.0     --------------------------
	.section	.nv.shared.reserved.0,"aw",@nobits
	.weak		__nv_reservedSMEM_offset_0_alias
	.size		__nv_reservedSMEM_offset_0_alias, 0, 64
	.other		__nv_reservedSMEM_offset_0_alias,@"STO_CUDA_RESERVED_SHARED STV_DEFAULT"
__nv_reservedSMEM_offset_0_alias:
	.zero		0
	.zero		64


//--------------------- .nv.constant0._Z3dotPiS_S_ --------------------------
	.section	.nv.constant0._Z3dotPiS_S_,"a",@progbits
	.sectionflags	@""
	.align	4
.nv.constant0._Z3dotPiS_S_:
	.zero		920


//--------------------- SYMBOLS --------------------------

	.type		.nv.reservedSmem.offset0,@object
	.size		.nv.reservedSmem.offset0,0x4
	.type		.nv.reservedSmem.cap,@object
	.size		.nv.reservedSmem.cap,0x4
